//
// Generated by NVIDIA NVVM Compiler
//
// Compiler Build ID: CL-36424714
// Cuda compilation tools, release 13.0, V13.0.88
// Based on NVVM 20.0.0
//

.version 9.0
.target sm_100
.address_size 64

	// .globl	_Z10run_on_gpuv
.extern .func  (.param .b32 func_retval0) vprintf
(
	.param .b64 vprintf_param_0,
	.param .b64 vprintf_param_1
)
;
.global .align 1 .b8 $str[59] = {71, 80, 85, 32, 116, 104, 114, 101, 97, 100, 32, 105, 110, 102, 111, 32, 88, 58, 37, 100, 32, 89, 58, 37, 100, 32, 90, 58, 37, 100, 9, 32, 98, 108, 111, 99, 107, 32, 105, 110, 102, 111, 32, 88, 58, 37, 100, 32, 89, 58, 37, 100, 32, 90, 58, 37, 100, 10};

.visible .entry _Z10run_on_gpuv()
{
	.local .align 8 .b8 	__local_depot0[24];
	.reg .b64 	%SP;
	.reg .b64 	%SPL;
	.reg .b32 	%r<9>;
	.reg .b64 	%rd<5>;

	mov.u64 	%SPL, __local_depot0;
	cvta.local.u64 	%SP, %SPL;
	add.u64 	%rd1, %SP, 0;
	add.u64 	%rd2, %SPL, 0;
	mov.u32 	%r1, %tid.x;
	mov.u32 	%r2, %tid.y;
	mov.u32 	%r3, %tid.z;
	mov.u32 	%r4, %ctaid.x;
	mov.u32 	%r5, %ctaid.y;
	mov.u32 	%r6, %ctaid.z;
	st.local.v2.u32 	[%rd2], {%r1, %r2};
	st.local.v2.u32 	[%rd2+8], {%r3, %r4};
	st.local.v2.u32 	[%rd2+16], {%r5, %r6};
	mov.u64 	%rd3, $str;
	cvta.global.u64 	%rd4, %rd3;
	{ // callseq 0, 0
	.param .b64 param0;
	st.param.b64 	[param0], %rd4;
	.param .b64 param1;
	st.param.b64 	[param1], %rd1;
	.param .b32 retval0;
	call.uni (retval0), 
	vprintf, 
	(
	param0, 
	param1
	);
	ld.param.b32 	%r7, [retval0];
	} // callseq 0
	ret;

}


// ===== COMPILED SASS (sm_100) =====

	.target	sm_100

	.elftype	@"ET_EXEC"


//--------------------- .note.nv.tkinfo           --------------------------
	.section	.note.nv.tkinfo,"",@"SHT_NOTE"
	.sectionflags	@"SHF_NOTE_NV_TKINFO"
	.tkinfo
        /*0018*/ 	.word	0x00000002
        /*0030*/ 	.string	""
        /*0030*/ 	.string	"ptxas"
        /*0030*/ 	.string	"Cuda compilation tools, release 13.0, V13.0.88"
        /*0030*/ 	.string	"Build cuda_13.0.r13.0/compiler.36424714_0"
        /*0030*/ 	.string	"-arch sm_100 -m 64 "



//--------------------- .note.nv.cuinfo           --------------------------
	.section	.note.nv.cuinfo,"",@"SHT_NOTE"
	.sectionflags	@"SHF_NOTE_NV_CUINFO"
        /*0018*/ 	.short	0x0002
        /*001a*/ 	.short	0x0064
        /*001c*/ 	.short	0x0082
	.zero		2


//--------------------- .nv.info                  --------------------------
	.section	.nv.info,"",@"SHT_CUDA_INFO"
	.align	4


	//----- nvinfo : EIATTR_REGCOUNT
	.align		4
        /*0000*/ 	.byte	0x04, 0x2f
        /*0002*/ 	.short	(.L_2 - .L_1)
	.align		4
.L_1:
        /*0004*/ 	.word	index@(_Z10run_on_gpuv)
        /*0008*/ 	.word	0x00000018


	//----- nvinfo : EIATTR_FRAME_SIZE
	.align		4
.L_2:
        /*000c*/ 	.byte	0x04, 0x11
        /*000e*/ 	.short	(.L_4 - .L_3)
	.align		4
.L_3:
        /*0010*/ 	.word	index@(_Z10run_on_gpuv)
        /*0014*/ 	.word	0x00000018


	//----- nvinfo : EIATTR_MIN_STACK_SIZE
	.align		4
.L_4:
        /*0018*/ 	.byte	0x04, 0x12
        /*001a*/ 	.short	(.L_6 - .L_5)
	.align		4
.L_5:
        /*001c*/ 	.word	index@(_Z10run_on_gpuv)
        /*0020*/ 	.word	0x00000018
.L_6:


//--------------------- .nv.compat                --------------------------
	.section	.nv.compat,"",@"SHT_CUDA_COMPAT_INFO"
	.align	4
        /*0000*/ 	.byte	0x02, 0x09, 0x00, 0x00, 0x02, 0x02, 0x01, 0x00, 0x02, 0x05, 0x05, 0x00, 0x03, 0x07, 0x01, 0x01
        /*0010*/ 	.byte	0x02, 0x03, 0x00, 0x00, 0x02, 0x06, 0x01, 0x00, 0x04, 0x0b, 0x08, 0x00, 0x09, 0x00, 0x00, 0x00
        /*0020*/ 	.byte	0x00, 0x00, 0x00, 0x00


//--------------------- .nv.info._Z10run_on_gpuv  --------------------------
	.section	.nv.info._Z10run_on_gpuv,"",@"SHT_CUDA_INFO"
	.sectionflags	@""
	.align	4


	//----- nvinfo : EIATTR_CUDA_API_VERSION
	.align		4
        /*0000*/ 	.byte	0x04, 0x37
        /*0002*/ 	.short	(.L_8 - .L_7)
.L_7:
        /*0004*/ 	.word	0x00000082


	//----- nvinfo : EIATTR_SPARSE_MMA_MASK
	.align		4
.L_8:
        /*0008*/ 	.byte	0x03, 0x50
        /*000a*/ 	.short	0x0000


	//----- nvinfo : EIATTR_MAXREG_COUNT
	.align		4
        /*000c*/ 	.byte	0x03, 0x1b
        /*000e*/ 	.short	0x00ff


	//----- nvinfo : EIATTR_EXTERNS
	.align		4
        /*0010*/ 	.byte	0x04, 0x0f
        /*0012*/ 	.short	(.L_10 - .L_9)


	//   ....[0]....
	.align		4
.L_9:
        /*0014*/ 	.word	index@(vprintf)


	//----- nvinfo : EIATTR_MERCURY_ISA_VERSION
	.align		4
.L_10:
        /*0018*/ 	.byte	0x03, 0x5f
        /*001a*/ 	.short	0x0101


	//----- nvinfo : EIATTR_VRC_CTA_INIT_COUNT
	.align		4
        /*001c*/ 	.byte	0x02, 0x4a
	.zero		1
	.zero		1


	//----- nvinfo : EIATTR_SYSCALL_OFFSETS
	.align		4
        /*0020*/ 	.byte	0x04, 0x46
        /*0022*/ 	.short	(.L_12 - .L_11)


	//   ....[0]....
.L_11:
        /*0024*/ 	.word	0x00000150


	//----- nvinfo : EIATTR_EXIT_INSTR_OFFSETS
	.align		4
.L_12:
        /*0028*/ 	.byte	0x04, 0x1c
        /*002a*/ 	.short	(.L_14 - .L_13)


	//   ....[0]....
.L_13:
        /*002c*/ 	.word	0x00000160


	//----- nvinfo : EIATTR_SW_WAR
	.align		4
.L_14:
        /*0030*/ 	.byte	0x04, 0x36
        /*0032*/ 	.short	(.L_16 - .L_15)
.L_15:
        /*0034*/ 	.word	0x00000008
.L_16:


//--------------------- .nv.callgraph             --------------------------
	.section	.nv.callgraph,"",@"SHT_CUDA_CALLGRAPH"
	.align	4
	.sectionentsize	8
	.align		4
        /*0000*/ 	.word	0x00000000
	.align		4
        /*0004*/ 	.word	0xffffffff
	.align		4
        /*0008*/ 	.word	index@(_Z10run_on_gpuv)
	.align		4
        /*000c*/ 	.word	index@(vprintf)
	.align		4
        /*0010*/ 	.word	0x00000000
	.align		4
        /*0014*/ 	.word	0xfffffffe
	.align		4
        /*0018*/ 	.word	0x00000000
	.align		4
        /*001c*/ 	.word	0xfffffffd
	.align		4
        /*0020*/ 	.word	0x00000000
	.align		4
        /*0024*/ 	.word	0xfffffffc


//--------------------- .nv.constant4             --------------------------
	.section	.nv.constant4,"a",@progbits
	.align	8
	.align		8
.nv.constant4:
        /*0000*/ 	.dword	vprintf
	.align		8
        /*0008*/ 	.dword	$str


//--------------------- .text._Z10run_on_gpuv     --------------------------
	.section	.text._Z10run_on_gpuv,"ax",@progbits
	.align	128
        .global         _Z10run_on_gpuv
        .type           _Z10run_on_gpuv,@function
        .size           _Z10run_on_gpuv,(.L_x_2 - _Z10run_on_gpuv)
        .other          _Z10run_on_gpuv,@"STO_CUDA_ENTRY STV_DEFAULT"
_Z10run_on_gpuv:
.text._Z10run_on_gpuv:
[----:B------:R-:W0:Y:S01]  /*0000*/  LDC R1, c[0x0][0x37c] ;  /* 0x0000df00ff017b82 */ /* 0x000e220000000800 */
[----:B------:R-:W1:Y:S01]  /*0010*/  S2R R8, SR_TID.X ;  /* 0x0000000000087919 */ /* 0x000e620000002100 */
[----:B0-----:R-:W-:Y:S01]  /*0020*/  VIADD R1, R1, 0xffffffe8 ;  /* 0xffffffe801017836 */ /* 0x001fe20000000000 */
[----:B------:R-:W-:Y:S01]  /*0030*/  MOV R0, 0x0 ;  /* 0x0000000000007802 */ /* 0x000fe20000000f00 */
[----:B------:R-:W0:Y:S01]  /*0040*/  LDCU UR4, c[0x0][0x2f8] ;  /* 0x00005f00ff0477ac */ /* 0x000e220008000800 */
[----:B------:R-:W1:Y:S03]  /*0050*/  S2R R9, SR_TID.Y ;  /* 0x0000000000097919 */ /* 0x000e660000002200 */
[----:B------:R2:W3:Y:S01]  /*0060*/  LDC.64 R2, c[0x4][R0] ;  /* 0x0100000000027b82 */ /* 0x0004e20000000a00 */
[----:B------:R-:W4:Y:S01]  /*0070*/  LDCU.64 UR6, c[0x4][0x8] ;  /* 0x01000100ff0677ac */ /* 0x000f220008000a00 */
[----:B------:R-:W5:Y:S01]  /*0080*/  S2R R10, SR_TID.Z ;  /* 0x00000000000a7919 */ /* 0x000f620000002300 */
[----:B------:R-:W2:Y:S01]  /*0090*/  LDCU UR5, c[0x0][0x2fc] ;  /* 0x00005f80ff0577ac */ /* 0x000ea20008000800 */
[----:B------:R-:W5:Y:S01]  /*00a0*/  S2R R11, SR_CTAID.X ;  /* 0x00000000000b7919 */ /* 0x000f620000002500 */
[----:B------:R-:W5:Y:S01]  /*00b0*/  S2R R12, SR_CTAID.Y ;  /* 0x00000000000c7919 */ /* 0x000f620000002600 */
[----:B------:R-:W5:Y:S01]  /*00c0*/  S2R R13, SR_CTAID.Z ;  /* 0x00000000000d7919 */ /* 0x000f620000002700 */
[----:B0-----:R-:W-:Y:S01]  /*00d0*/  IADD3 R6, P0, PT, R1, UR4, RZ ;  /* 0x0000000401067c10 */ /* 0x001fe2000ff1e0ff */
[----:B----4-:R-:W-:Y:S01]  /*00e0*/  IMAD.U32 R4, RZ, RZ, UR6 ;  /* 0x00000006ff047e24 */ /* 0x010fe2000f8e00ff */
[----:B------:R-:W-:-:S03]  /*00f0*/  MOV R5, UR7 ;  /* 0x0000000700057c02 */ /* 0x000fc60008000f00 */
[----:B--2---:R-:W-:Y:S01]  /*0100*/  IMAD.X R7, RZ, RZ, UR5, P0 ;  /* 0x00000005ff077e24 */ /* 0x004fe200080e06ff */
[----:B-1----:R0:W-:Y:S04]  /*0110*/  STL.64 [R1], R8 ;  /* 0x0000000801007387 */ /* 0x0021e80000100a00 */
[----:B-----5:R0:W-:Y:S04]  /*0120*/  STL.64 [R1+0x8], R10 ;  /* 0x0000080a01007387 */ /* 0x0201e80000100a00 */
[----:B------:R0:W-:Y:S02]  /*0130*/  STL.64 [R1+0x10], R12 ;  /* 0x0000100c01007387 */ /* 0x0001e40000100a00 */
[----:B------:R-:W-:-:S07]  /*0140*/  LEPC R20, `(.L_x_0) ;  /* 0x000000001014794e */ /* 0x000fce0000000000 */
[----:B0--3--:R-:W-:Y:S05]  /*0150*/  CALL.ABS.NOINC R2 ;  /* 0x0000000002007343 */ /* 0x009fea0003c00000 */
.L_x_0:
[----:B------:R-:W-:Y:S05]  /*0160*/  EXIT ;  /* 0x000000000000794d */ /* 0x000fea0003800000 */
.L_x_1:
[----:B------:R-:W-:-:S00]  /*0170*/  BRA `(.L_x_1) ;  /* 0xfffffffc00fc7947 */ /* 0x000fc0000383ffff */
[----:B------:R-:W-:-:S00]  /*0180*/  NOP ;  /* 0x0000000000007918 */ /* 0x000fc00000000000 */
[----:B------:R-:W-:-:S00]  /*0190*/  NOP ;  /* 0x0000000000007918 */ /* 0x000fc00000000000 */
[----:B------:R-:W-:-:S00]  /*01a0*/  NOP ;  /* 0x0000000000007918 */ /* 0x000fc00000000000 */
[----:B------:R-:W-:-:S00]  /*01b0*/  NOP ;  /* 0x0000000000007918 */ /* 0x000fc00000000000 */
[----:B------:R-:W-:-:S00]  /*01c0*/  NOP ;  /* 0x0000000000007918 */ /* 0x000fc00000000000 */
[----:B------:R-:W-:-:S00]  /*01d0*/  NOP ;  /* 0x0000000000007918 */ /* 0x000fc00000000000 */
[----:B------:R-:W-:-:S00]  /*01e0*/  NOP ;  /* 0x0000000000007918 */ /* 0x000fc00000000000 */
[----:B------:R-:W-:-:S00]  /*01f0*/  NOP ;  /* 0x0000000000007918 */ /* 0x000fc00000000000 */
.L_x_2:


//--------------------- .nv.global.init           --------------------------
	.section	.nv.global.init,"aw",@progbits
.nv.global.init:
	.type		$str,@object
	.size		$str,(.L_0 - $str)
$str:
        /*0000*/ 	.byte	0x47, 0x50, 0x55, 0x20, 0x74, 0x68, 0x72, 0x65, 0x61, 0x64, 0x20, 0x69, 0x6e, 0x66, 0x6f, 0x20
        /*0010*/ 	.byte	0x58, 0x3a, 0x25, 0x64, 0x20, 0x59, 0x3a, 0x25, 0x64, 0x20, 0x5a, 0x3a, 0x25, 0x64, 0x09, 0x20
        /*0020*/ 	.byte	0x62, 0x6c, 0x6f, 0x63, 0x6b, 0x20, 0x69, 0x6e, 0x66, 0x6f, 0x20, 0x58, 0x3a, 0x25, 0x64, 0x20
        /*0030*/ 	.byte	0x59, 0x3a, 0x25, 0x64, 0x20, 0x5a, 0x3a, 0x25, 0x64, 0x0a, 0x00
.L_0:


//--------------------- .nv.shared.reserved.0     --------------------------
	.section	.nv.shared.reserved.0,"aw",@nobits
	.weak		__nv_reservedSMEM_offset_0_alias
	.size		__nv_reservedSMEM_offset_0_alias, 0, 64
	.other		__nv_reservedSMEM_offset_0_alias,@"STO_CUDA_RESERVED_SHARED STV_DEFAULT"
__nv_reservedSMEM_offset_0_alias:
	.zero		0
	.zero		64


//--------------------- .nv.constant0._Z10run_on_gpuv --------------------------
	.section	.nv.constant0._Z10run_on_gpuv,"a",@progbits
	.sectionflags	@""
	.align	4
.nv.constant0._Z10run_on_gpuv:
	.zero		896


//--------------------- SYMBOLS --------------------------

	.type		.nv.reservedSmem.offset0,@object
	.size		.nv.reservedSmem.offset0,0x4
	.type		vprintf,@function
